	.headerflags	@"EF_CUDA_TEXMODE_UNIFIED EF_CUDA_64BIT_ADDRESS EF_CUDA_ACCELERATORS EF_CUDA_SM90 EF_CUDA_VIRTUAL_SM(EF_CUDA_SM90)"
	.elftype	@"ET_EXEC"


//--------------------- .nv.info                  --------------------------
	.section	.nv.info,"",@"SHT_CUDA_INFO"
	.align	4


	//----- nvinfo : EIATTR_REGCOUNT
	.align		4
        /*0000*/ 	.byte	0x04, 0x2f
        /*0002*/ 	.short	(.L_3 - .L_2)
	.align		4
.L_2:
        /*0004*/ 	.word	index@(triton_poi_fused__native_batch_norm_legit_no_training_add_convolution_7)
        /*0008*/ 	.word	0x00000020


	//----- nvinfo : EIATTR_MIN_STACK_SIZE
	.align		4
.L_3:
        /*000c*/ 	.byte	0x04, 0x12
        /*000e*/ 	.short	(.L_5 - .L_4)
	.align		4
.L_4:
        /*0010*/ 	.word	index@(triton_poi_fused__native_batch_norm_legit_no_training_add_convolution_7)
        /*0014*/ 	.word	0x00000000


	//----- nvinfo : EIATTR_FRAME_SIZE
	.align		4
.L_5:
        /*0018*/ 	.byte	0x04, 0x11
        /*001a*/ 	.short	(.L_7 - .L_6)
	.align		4
.L_6:
        /*001c*/ 	.word	index@(triton_poi_fused__native_batch_norm_legit_no_training_add_convolution_7)
        /*0020*/ 	.word	0x00000000


	//----- nvinfo : EIATTR_MIN_STACK_SIZE
	.align		4
.L_7:
        /*0024*/ 	.byte	0x04, 0x12
        /*0026*/ 	.short	(.L_9 - .L_8)
	.align		4
.L_8:
        /*0028*/ 	.word	index@(triton_poi_fused__native_batch_norm_legit_no_training_add_convolution_7)
        /*002c*/ 	.word	0x00000000
.L_9:


//--------------------- .nv.info.triton_poi_fused__native_batch_norm_legit_no_training_add_convolution_7 --------------------------
	.section	.nv.info.triton_poi_fused__native_batch_norm_legit_no_training_add_convolution_7,"",@"SHT_CUDA_INFO"
	.sectionflags	@""
	.align	4


	//----- nvinfo : EIATTR_CUDA_API_VERSION
	.align		4
        /*0000*/ 	.byte	0x04, 0x37
        /*0002*/ 	.short	(.L_11 - .L_10)
.L_10:
        /*0004*/ 	.word	0x0000007c


	//----- nvinfo : EIATTR_KPARAM_INFO
	.align		4
.L_11:
        /*0008*/ 	.byte	0x04, 0x17
        /*000a*/ 	.short	(.L_13 - .L_12)
.L_12:
        /*000c*/ 	.word	0x00000000
        /*0010*/ 	.short	0x0008
        /*0012*/ 	.short	0x0040
        /*0014*/ 	.byte	0x00, 0xf0, 0x11, 0x00


	//----- nvinfo : EIATTR_KPARAM_INFO
	.align		4
.L_13:
        /*0018*/ 	.byte	0x04, 0x17
        /*001a*/ 	.short	(.L_15 - .L_14)
.L_14:
        /*001c*/ 	.word	0x00000000
        /*0020*/ 	.short	0x0007
        /*0022*/ 	.short	0x0038
        /*0024*/ 	.byte	0x00, 0xf4, 0x21, 0x00


	//----- nvinfo : EIATTR_KPARAM_INFO
	.align		4
.L_15:
        /*0028*/ 	.byte	0x04, 0x17
        /*002a*/ 	.short	(.L_17 - .L_16)
.L_16:
        /*002c*/ 	.word	0x00000000
        /*0030*/ 	.short	0x0006
        /*0032*/ 	.short	0x0030
        /*0034*/ 	.byte	0x00, 0xf4, 0x21, 0x00


	//----- nvinfo : EIATTR_KPARAM_INFO
	.align		4
.L_17:
        /*0038*/ 	.byte	0x04, 0x17
        /*003a*/ 	.short	(.L_19 - .L_18)
.L_18:
        /*003c*/ 	.word	0x00000000
        /*0040*/ 	.short	0x0005
        /*0042*/ 	.short	0x0028
        /*0044*/ 	.byte	0x00, 0xf4, 0x21, 0x00


	//----- nvinfo : EIATTR_KPARAM_INFO
	.align		4
.L_19:
        /*0048*/ 	.byte	0x04, 0x17
        /*004a*/ 	.short	(.L_21 - .L_20)
.L_20:
        /*004c*/ 	.word	0x00000000
        /*0050*/ 	.short	0x0004
        /*0052*/ 	.short	0x0020
        /*0054*/ 	.byte	0x00, 0xf4, 0x21, 0x00


	//----- nvinfo : EIATTR_KPARAM_INFO
	.align		4
.L_21:
        /*0058*/ 	.byte	0x04, 0x17
        /*005a*/ 	.short	(.L_23 - .L_22)
.L_22:
        /*005c*/ 	.word	0x00000000
        /*0060*/ 	.short	0x0003
        /*0062*/ 	.short	0x0018
        /*0064*/ 	.byte	0x00, 0xf4, 0x21, 0x00


	//----- nvinfo : EIATTR_KPARAM_INFO
	.align		4
.L_23:
        /*0068*/ 	.byte	0x04, 0x17
        /*006a*/ 	.short	(.L_25 - .L_24)
.L_24:
        /*006c*/ 	.word	0x00000000
        /*0070*/ 	.short	0x0002
        /*0072*/ 	.short	0x0010
        /*0074*/ 	.byte	0x00, 0xf4, 0x21, 0x00


	//----- nvinfo : EIATTR_KPARAM_INFO
	.align		4
.L_25:
        /*0078*/ 	.byte	0x04, 0x17
        /*007a*/ 	.short	(.L_27 - .L_26)
.L_26:
        /*007c*/ 	.word	0x00000000
        /*0080*/ 	.short	0x0001
        /*0082*/ 	.short	0x0008
        /*0084*/ 	.byte	0x00, 0xf4, 0x21, 0x00


	//----- nvinfo : EIATTR_KPARAM_INFO
	.align		4
.L_27:
        /*0088*/ 	.byte	0x04, 0x17
        /*008a*/ 	.short	(.L_29 - .L_28)
.L_28:
        /*008c*/ 	.word	0x00000000
        /*0090*/ 	.short	0x0000
        /*0092*/ 	.short	0x0000
        /*0094*/ 	.byte	0x00, 0xf4, 0x21, 0x00


	//----- nvinfo : EIATTR_SPARSE_MMA_MASK
	.align		4
.L_29:
        /*0098*/ 	.byte	0x03, 0x50
        /*009a*/ 	.short	0x0000


	//----- nvinfo : EIATTR_MAXREG_COUNT
	.align		4
        /*009c*/ 	.byte	0x03, 0x1b
        /*009e*/ 	.short	0x00ff


	//----- nvinfo : EIATTR_EXIT_INSTR_OFFSETS
	.align		4
        /*00a0*/ 	.byte	0x04, 0x1c
        /*00a2*/ 	.short	(.L_31 - .L_30)


	//   ....[0]....
.L_30:
        /*00a4*/ 	.word	0x00000850


	//----- nvinfo : EIATTR_REQNTID
	.align		4
.L_31:
        /*00a8*/ 	.byte	0x04, 0x10
        /*00aa*/ 	.short	(.L_33 - .L_32)
.L_32:
        /*00ac*/ 	.word	0x00000080
        /*00b0*/ 	.word	0x00000001
        /*00b4*/ 	.word	0x00000001


	//----- nvinfo : EIATTR_CBANK_PARAM_SIZE
	.align		4
.L_33:
        /*00b8*/ 	.byte	0x03, 0x19
        /*00ba*/ 	.short	0x0044


	//----- nvinfo : EIATTR_PARAM_CBANK
	.align		4
        /*00bc*/ 	.byte	0x04, 0x0a
        /*00be*/ 	.short	(.L_35 - .L_34)
	.align		4
.L_34:
        /*00c0*/ 	.word	index@(.nv.constant0.triton_poi_fused__native_batch_norm_legit_no_training_add_convolution_7)
        /*00c4*/ 	.short	0x0210
        /*00c6*/ 	.short	0x0044


	//----- nvinfo : EIATTR_SW_WAR
	.align		4
.L_35:
        /*00c8*/ 	.byte	0x04, 0x36
        /*00ca*/ 	.short	(.L_37 - .L_36)
.L_36:
        /*00cc*/ 	.word	0x00000008
.L_37:


//--------------------- .nv.callgraph             --------------------------
	.section	.nv.callgraph,"",@"SHT_CUDA_CALLGRAPH"
	.align	4
	.sectionentsize	8
	.align		4
        /*0000*/ 	.word	0x00000000
	.align		4
        /*0004*/ 	.word	0xffffffff
	.align		4
        /*0008*/ 	.word	0x00000000
	.align		4
        /*000c*/ 	.word	0xfffffffe
	.align		4
        /*0010*/ 	.word	0x00000000
	.align		4
        /*0014*/ 	.word	0xfffffffd
	.align		4
        /*0018*/ 	.word	0x00000000
	.align		4
        /*001c*/ 	.word	0xfffffffc


//--------------------- .nv.constant4             --------------------------
	.section	.nv.constant4,"a",@progbits
	.align	8
	.align		8
.nv.constant4:
        /*0000*/ 	.dword	_$_str
	.align		8
        /*0008*/ 	.dword	_$_str_$_2


//--------------------- .text.triton_poi_fused__native_batch_norm_legit_no_training_add_convolution_7 --------------------------
	.section	.text.triton_poi_fused__native_batch_norm_legit_no_training_add_convolution_7,"ax",@progbits
	.align	128
        .global         triton_poi_fused__native_batch_norm_legit_no_training_add_convolution_7
        .type           triton_poi_fused__native_batch_norm_legit_no_training_add_convolution_7,@function
        .size           triton_poi_fused__native_batch_norm_legit_no_training_add_convolution_7,(.L_x_1 - triton_poi_fused__native_batch_norm_legit_no_training_add_convolution_7)
        .other          triton_poi_fused__native_batch_norm_legit_no_training_add_convolution_7,@"STO_CUDA_ENTRY STV_DEFAULT"
triton_poi_fused__native_batch_norm_legit_no_training_add_convolution_7:
.text.triton_poi_fused__native_batch_norm_legit_no_training_add_convolution_7:
[----:B------:R-:W-:Y:S01]  /*0000*/  LDC R1, c[0x0][0x28] ;  /* 0x00000a00ff017b82 */ /* 0x000fe20000000800 */
[----:B------:R-:W1:Y:S01]  /*0010*/  S2R R0, SR_TID.X ;  /* 0x0000000000007919 */ /* 0x000e620000002100 */
[----:B------:R-:W-:-:S06]  /*0020*/  ULDC.64 UR4, c[0x0][0x208] ;  /* 0x0000820000047ab9 */ /* 0x000fcc0000000a00 */
[----:B------:R-:W2:Y:S01]  /*0030*/  LDC.64 R26, c[0x0][0x218] ;  /* 0x00008600ff1a7b82 */ /* 0x000ea20000000a00 */
[----:B------:R-:W3:Y:S07]  /*0040*/  S2R R5, SR_CTAID.X ;  /* 0x0000000000057919 */ /* 0x000eee0000002500 */
[----:B------:R-:W4:Y:S01]  /*0050*/  LDC.64 R24, c[0x0][0x210] ;  /* 0x00008400ff187b82 */ /* 0x000f220000000a00 */
[----:B-1----:R-:W-:Y:S02]  /*0060*/  SHF.L.U32 R0, R0, 0x2, RZ ;  /* 0x0000000200007819 */ /* 0x002fe400000006ff */
[----:B---3--:R-:W-:-:S02]  /*0070*/  SHF.R.S32.HI R3, RZ, 0x15, R5 ;  /* 0x00000015ff037819 */ /* 0x008fc40000011405 */
[----:B------:R-:W-:Y:S02]  /*0080*/  LOP3.LUT R0, R0, 0x1fc, RZ, 0xc0, !PT ;  /* 0x000001fc00007812 */ /* 0x000fe400078ec0ff */
[----:B------:R-:W-:Y:S02]  /*0090*/  SGXT R3, R3, 0x1 ;  /* 0x000000010303781a */ /* 0x000fe40000000200 */
[----:B------:R-:W-:Y:S02]  /*00a0*/  LEA R20, R5, R0, 0xa ;  /* 0x0000000005147211 */ /* 0x000fe400078e50ff */
[----:B------:R-:W1:Y:S02]  /*00b0*/  LDC.64 R4, c[0x0][0x230] ;  /* 0x00008c00ff047b82 */ /* 0x000e640000000a00 */
[----:B------:R-:W-:Y:S02]  /*00c0*/  LEA.HI R0, R3, R20, RZ, 0xe ;  /* 0x0000001403007211 */ /* 0x000fe400078f70ff */
[----:B------:R-:W-:-:S02]  /*00d0*/  IADD3 R14, R20, 0x200, RZ ;  /* 0x00000200140e7810 */ /* 0x000fc40007ffe0ff */
[----:B------:R-:W-:Y:S02]  /*00e0*/  SHF.R.S32.HI R0, RZ, 0xe, R0 ;  /* 0x0000000eff007819 */ /* 0x000fe40000011400 */
[----:B------:R-:W-:Y:S02]  /*00f0*/  LEA.HI R3, R3, R14, RZ, 0xe ;  /* 0x0000000e03037211 */ /* 0x000fe400078f70ff */
[----:B------:R-:W-:Y:S02]  /*0100*/  LEA.HI R2, R0, R0, RZ, 0x9 ;  /* 0x0000000000027211 */ /* 0x000fe400078f48ff */
[----:B------:R-:W-:Y:S02]  /*0110*/  SHF.R.S32.HI R3, RZ, 0xe, R3 ;  /* 0x0000000eff037819 */ /* 0x000fe40000011403 */
[----:B------:R-:W-:Y:S02]  /*0120*/  LOP3.LUT R15, R2, 0xfffffe00, RZ, 0xc0, !PT ;  /* 0xfffffe00020f7812 */ /* 0x000fe400078ec0ff */
[----:B------:R-:W-:-:S02]  /*0130*/  LEA.HI R2, R3, R3, RZ, 0x9 ;  /* 0x0000000303027211 */ /* 0x000fc400078f48ff */
[----:B------:R-:W-:Y:S02]  /*0140*/  IADD3 R15, R0, -R15, RZ ;  /* 0x8000000f000f7210 */ /* 0x000fe40007ffe0ff */
[----:B------:R-:W-:-:S04]  /*0150*/  LOP3.LUT R2, R2, 0xfffffe00, RZ, 0xc0, !PT ;  /* 0xfffffe0002027812 */ /* 0x000fc800078ec0ff */
[----:B------:R-:W-:Y:S01]  /*0160*/  IADD3 R2, R3, -R2, RZ ;  /* 0x8000000203027210 */ /* 0x000fe20007ffe0ff */
[----:B-1----:R-:W-:-:S04]  /*0170*/  IMAD.WIDE R6, R15, 0x4, R4 ;  /* 0x000000040f067825 */ /* 0x002fc800078e0204 */
[----:B------:R-:W-:Y:S01]  /*0180*/  IMAD.WIDE R16, R2, 0x4, R4 ;  /* 0x0000000402107825 */ /* 0x000fe200078e0204 */
[----:B------:R-:W3:Y:S05]  /*0190*/  LDG.E.EL R0, desc[UR4][R6.64] ;  /* 0x0000000406007981 */ /* 0x000eea000c2e1900 */
[----:B------:R-:W5:Y:S01]  /*01a0*/  LDG.E.EL R16, desc[UR4][R16.64] ;  /* 0x0000000410107981 */ /* 0x000f62000c2e1900 */
[----:B--2---:R-:W-:-:S04]  /*01b0*/  IMAD.WIDE R18, R15, 0x4, R26 ;  /* 0x000000040f127825 */ /* 0x004fc800078e021a */
[----:B----4-:R-:W-:Y:S01]  /*01c0*/  IMAD.WIDE R24, R20, 0x4, R24 ;  /* 0x0000000414187825 */ /* 0x010fe200078e0218 */
[----:B------:R1:W2:Y:S03]  /*01d0*/  LDG.E.EL R13, desc[UR4][R18.64] ;  /* 0x00000004120d7981 */ /* 0x0002a6000c2e1900 */
[----:B------:R-:W-:Y:S01]  /*01e0*/  IMAD.WIDE R26, R2, 0x4, R26 ;  /* 0x00000004021a7825 */ /* 0x000fe200078e021a */
[----:B------:R-:W2:Y:S04]  /*01f0*/  LDG.E.128 R8, desc[UR4][R24.64] ;  /* 0x0000000418087981 */ /* 0x000ea8000c1e1d00 */
[----:B------:R4:W2:Y:S04]  /*0200*/  LDG.E.EL R12, desc[UR4][R26.64] ;  /* 0x000000041a0c7981 */ /* 0x0008a8000c2e1900 */
[----:B------:R-:W2:Y:S01]  /*0210*/  LDG.E.128 R4, desc[UR4][R24.64+0x800] ;  /* 0x0008000418047981 */ /* 0x000ea2000c1e1d00 */
[----:B------:R-:W-:-:S02]  /*0220*/  SHF.R.S32.HI R3, RZ, 0x1f, R20 ;  /* 0x0000001fff037819 */ /* 0x000fc40000011414 */
[----:B-1----:R-:W-:Y:S02]  /*0230*/  SHF.R.S32.HI R19, RZ, 0x1f, R14 ;  /* 0x0000001fff137819 */ /* 0x002fe4000001140e */
[----:B------:R-:W-:Y:S01]  /*0240*/  LEA.HI R3, R3, R20, RZ, 0x17 ;  /* 0x0000001403037211 */ /* 0x000fe200078fb8ff */
[----:B0---4-:R-:W0:Y:S01]  /*0250*/  LDC.64 R26, c[0x0][0x238] ;  /* 0x00008e00ff1a7b82 */ /* 0x011e220000000a00 */
[----:B------:R-:W-:Y:S02]  /*0260*/  LEA.HI R19, R19, R14, RZ, 0x17 ;  /* 0x0000000e13137211 */ /* 0x000fe400078fb8ff */
[C---:B------:R-:W-:Y:S02]  /*0270*/  LOP3.LUT R21, R3.reuse, 0xff800000, RZ, 0xc0, !PT ;  /* 0xff80000003157812 */ /* 0x040fe400078ec0ff */
[----:B------:R-:W-:Y:S02]  /*0280*/  SHF.L.U32 R3, R3, 0x1, RZ ;  /* 0x0000000103037819 */ /* 0x000fe400000006ff */
[----:B------:R-:W-:-:S02]  /*0290*/  SHF.L.U32 R18, R19, 0x1, RZ ;  /* 0x0000000113127819 */ /* 0x000fc400000006ff */
[----:B------:R-:W-:Y:S02]  /*02a0*/  LOP3.LUT R3, R3, 0xff000000, RZ, 0xc0, !PT ;  /* 0xff00000003037812 */ /* 0x000fe400078ec0ff */
[----:B------:R-:W-:Y:S02]  /*02b0*/  LOP3.LUT R18, R18, 0xff000000, RZ, 0xc0, !PT ;  /* 0xff00000012127812 */ /* 0x000fe400078ec0ff */
[----:B------:R-:W-:Y:S01]  /*02c0*/  IADD3 R22, R3, R20, -R21 ;  /* 0x0000001403167210 */ /* 0x000fe20007ffe815 */
[----:B------:R-:W-:Y:S01]  /*02d0*/  HFMA2.MMA R3, -RZ, RZ, 1.625, 0 ;  /* 0x3e800000ff037435 */ /* 0x000fe200000001ff */
[----:B------:R-:W-:-:S04]  /*02e0*/  LOP3.LUT R19, R19, 0xff800000, RZ, 0xc0, !PT ;  /* 0xff80000013137812 */ /* 0x000fc800078ec0ff */
[----:B------:R-:W-:Y:S01]  /*02f0*/  IADD3 R14, R18, R14, -R19 ;  /* 0x0000000e120e7210 */ /* 0x000fe20007ffe813 */
[----:B---3--:R-:W-:Y:S01]  /*0300*/  FADD R23, R0, 9.9999997473787516356e-05 ;  /* 0x38d1b71700177421 */ /* 0x008fe20000000000 */
[----:B-----5:R-:W-:-:S05]  /*0310*/  FADD R0, R16, 9.9999997473787516356e-05 ;  /* 0x38d1b71710007421 */ /* 0x020fca0000000000 */
[----:B------:R-:W1:Y:S01]  /*0320*/  MUFU.SQRT R23, R23 ;  /* 0x0000001700177308 */ /* 0x000e620000002000 */
[----:B------:R-:W3:Y:S07]  /*0330*/  LDC.64 R16, c[0x0][0x228] ;  /* 0x00008a00ff107b82 */ /* 0x000eee0000000a00 */
[----:B------:R-:W4:Y:S01]  /*0340*/  MUFU.SQRT R0, R0 ;  /* 0x0000000000007308 */ /* 0x000f220000002000 */
[C---:B-1----:R-:W-:Y:S02]  /*0350*/  FSETP.GT.AND P0, PT, R23.reuse, 8.50705917302346158658e+37, PT ;  /* 0x7e8000001700780b */ /* 0x042fe40003f04000 */
[----:B------:R-:W-:-:S02]  /*0360*/  FSETP.GEU.AND P2, PT, R23, 1.175494350822287508e-38, PT ;  /* 0x008000001700780b */ /* 0x000fc40003f4e000 */
[C---:B----4-:R-:W-:Y:S02]  /*0370*/  FSETP.GT.AND P1, PT, R0.reuse, 8.50705917302346158658e+37, PT ;  /* 0x7e8000000000780b */ /* 0x050fe40003f24000 */
[----:B------:R-:W-:Y:S01]  /*0380*/  FSETP.GEU.AND P3, PT, R0, 1.175494350822287508e-38, PT ;  /* 0x008000000000780b */ /* 0x000fe20003f6e000 */
[----:B---3--:R-:W-:-:S06]  /*0390*/  IMAD.WIDE R28, R15, 0x4, R16 ;  /* 0x000000040f1c7825 */ /* 0x008fcc00078e0210 */
[----:B------:R-:W-:-:S04]  /*03a0*/  @P0 FMUL R23, R23, 0.25 ;  /* 0x3e80000017170820 */ /* 0x000fc80000400000 */
[----:B------:R-:W-:Y:S01]  /*03b0*/  @P1 FMUL R0, R0, 0.25 ;  /* 0x3e80000000001820 */ /* 0x000fe20000400000 */
[----:B------:R-:W-:Y:S01]  /*03c0*/  @!P2 FMUL R23, R23, 16777216 ;  /* 0x4b8000001717a820 */ /* 0x000fe20000400000 */
[----:B------:R-:W-:Y:S01]  /*03d0*/  IMAD.WIDE R16, R2, 0x4, R16 ;  /* 0x0000000402107825 */ /* 0x000fe200078e0210 */
[----:B------:R0:W3:Y:S03]  /*03e0*/  LDG.E.EL R19, desc[UR4][R28.64] ;  /* 0x000000041c137981 */ /* 0x0000e6000c2e1900 */
[----:B------:R-:W-:Y:S01]  /*03f0*/  @!P3 FMUL R0, R0, 16777216 ;  /* 0x4b8000000000b820 */ /* 0x000fe20000400000 */
[----:B------:R1:W-:Y:S01]  /*0400*/  MUFU.RCP R18, R23 ;  /* 0x0000001700127308 */ /* 0x0003e20000001000 */
[----:B------:R4:W5:Y:S07]  /*0410*/  LDG.E.EL R21, desc[UR4][R16.64] ;  /* 0x0000000410157981 */ /* 0x00096e000c2e1900 */
[----:B------:R-:W4:Y:S01]  /*0420*/  MUFU.RCP R0, R0 ;  /* 0x0000000000007308 */ /* 0x000f220000001000 */
[----:B-1----:R-:W-:-:S02]  /*0430*/  FSEL R23, R3, 1, P0 ;  /* 0x3f80000003177808 */ /* 0x002fc40000000000 */
[----:B------:R-:W-:Y:S01]  /*0440*/  FSEL R3, R3, 1, P1 ;  /* 0x3f80000003037808 */ /* 0x000fe20000800000 */
[----:B0-----:R-:W-:-:S04]  /*0450*/  IMAD.WIDE R28, R15, 0x4, R26 ;  /* 0x000000040f1c7825 */ /* 0x001fc800078e021a */
[----:B------:R-:W-:-:S04]  /*0460*/  @!P3 FMUL R3, R3, 16777216 ;  /* 0x4b8000000303b820 */ /* 0x000fc80000400000 */
[----:B----4-:R-:W-:Y:S02]  /*0470*/  FMUL R17, R0, R3 ;  /* 0x0000000300117220 */ /* 0x010fe40000400000 */
[----:B------:R0:W4:Y:S02]  /*0480*/  LDG.E.EL R3, desc[UR4][R28.64] ;  /* 0x000000041c037981 */ /* 0x000124000c2e1900 */
[----:B0-----:R-:W0:Y:S01]  /*0490*/  LDC.64 R28, c[0x0][0x240] ;  /* 0x00009000ff1c7b82 */ /* 0x001e220000000a00 */
[----:B------:R-:W-:-:S05]  /*04a0*/  IMAD.WIDE R26, R2, 0x4, R26 ;  /* 0x00000004021a7825 */ /* 0x000fca00078e021a */
[----:B------:R0:W3:Y:S02]  /*04b0*/  LDG.E.EL R0, desc[UR4][R26.64] ;  /* 0x000000041a007981 */ /* 0x0000e4000c2e1900 */
[----:B0-----:R-:W-:-:S05]  /*04c0*/  IMAD.WIDE R26, R15, 0x4, R28 ;  /* 0x000000040f1a7825 */ /* 0x001fca00078e021c */
[----:B------:R0:W4:Y:S02]  /*04d0*/  LDG.E.EL R16, desc[UR4][R26.64] ;  /* 0x000000041a107981 */ /* 0x000124000c2e1900 */
[----:B0-----:R-:W0:Y:S01]  /*04e0*/  LDC.64 R26, c[0x0][0x220] ;  /* 0x00008800ff1a7b82 */ /* 0x001e220000000a00 */
[--C-:B--2---:R-:W-:Y:S01]  /*04f0*/  FADD R11, R11, R13.reuse ;  /* 0x0000000d0b0b7221 */ /* 0x104fe20000000000 */
[--C-:B------:R-:W-:Y:S01]  /*0500*/  FADD R10, R10, R13.reuse ;  /* 0x0000000d0a0a7221 */ /* 0x100fe20000000000 */
[--C-:B------:R-:W-:Y:S01]  /*0510*/  FADD R9, R9, R13.reuse ;  /* 0x0000000d09097221 */ /* 0x100fe20000000000 */
[----:B------:R-:W-:Y:S01]  /*0520*/  FADD R8, R8, R13 ;  /* 0x0000000d08087221 */ /* 0x000fe20000000000 */
[--C-:B------:R-:W-:Y:S01]  /*0530*/  FADD R7, R7, R12.reuse ;  /* 0x0000000c07077221 */ /* 0x100fe20000000000 */
[--C-:B------:R-:W-:Y:S01]  /*0540*/  FADD R6, R6, R12.reuse ;  /* 0x0000000c06067221 */ /* 0x100fe20000000000 */
[--C-:B------:R-:W-:Y:S01]  /*0550*/  FADD R5, R5, R12.reuse ;  /* 0x0000000c05057221 */ /* 0x100fe20000000000 */
[----:B------:R-:W-:Y:S01]  /*0560*/  FADD R4, R4, R12 ;  /* 0x0000000c04047221 */ /* 0x000fe20000000000 */
[----:B0-----:R-:W-:-:S06]  /*0570*/  IMAD.WIDE R14, R14, 0x4, R26 ;  /* 0x000000040e0e7825 */ /* 0x001fcc00078e021a */
[----:B------:R-:W2:Y:S01]  /*0580*/  LDG.E.128 R12, desc[UR4][R14.64] ;  /* 0x000000040e0c7981 */ /* 0x000ea2000c1e1d00 */
[----:B------:R-:W-:Y:S01]  /*0590*/  @!P2 FMUL R23, R23, 16777216 ;  /* 0x4b8000001717a820 */ /* 0x000fe20000400000 */
[----:B------:R-:W-:-:S04]  /*05a0*/  IMAD.WIDE R28, R2, 0x4, R28 ;  /* 0x00000004021c7825 */ /* 0x000fc800078e021c */
[----:B------:R-:W-:Y:S01]  /*05b0*/  FMUL R18, R18, R23 ;  /* 0x0000001712127220 */ /* 0x000fe20000400000 */
[----:B------:R-:W-:Y:S01]  /*05c0*/  IMAD.WIDE R22, R22, 0x4, R26 ;  /* 0x0000000416167825 */ /* 0x000fe200078e021a */
[----:B------:R0:W3:Y:S03]  /*05d0*/  LDG.E.EL R2, desc[UR4][R28.64] ;  /* 0x000000041c027981 */ /* 0x0000e6000c2e1900 */
[----:B--2---:R-:W-:Y:S01]  /*05e0*/  FADD R26, R14, R6 ;  /* 0x000000060e1a7221 */ /* 0x004fe20000000000 */
[----:B------:R-:W-:Y:S01]  /*05f0*/  FADD R13, R13, R5 ;  /* 0x000000050d0d7221 */ /* 0x000fe20000000000 */
[----:B------:R-:W-:Y:S01]  /*0600*/  FADD R12, R12, R4 ;  /* 0x000000040c0c7221 */ /* 0x000fe20000000000 */
[----:B0-----:R-:W-:Y:S01]  /*0610*/  FADD R28, R15, R7 ;  /* 0x000000070f1c7221 */ /* 0x001fe20000000000 */
[C---:B-----5:R-:W-:Y:S01]  /*0620*/  FADD R27, -R21.reuse, R26 ;  /* 0x0000001a151b7221 */ /* 0x060fe20000000100 */
[C---:B------:R-:W-:Y:S01]  /*0630*/  FADD R29, -R21.reuse, R13 ;  /* 0x0000000d151d7221 */ /* 0x040fe20000000100 */
[----:B------:R-:W-:-:S02]  /*0640*/  FADD R26, -R21, R12 ;  /* 0x0000000c151a7221 */ /* 0x000fc40000000100 */
[----:B------:R0:W2:Y:S01]  /*0650*/  LDG.E.128 R12, desc[UR4][R22.64] ;  /* 0x00000004160c7981 */ /* 0x0000a2000c1e1d00 */
[----:B------:R-:W-:Y:S01]  /*0660*/  FADD R28, -R21, R28 ;  /* 0x0000001c151c7221 */ /* 0x000fe20000000100 */
[-C--:B------:R-:W-:Y:S01]  /*0670*/  FMUL R26, R26, R17.reuse ;  /* 0x000000111a1a7220 */ /* 0x080fe20000400000 */
[-C--:B------:R-:W-:Y:S02]  /*0680*/  FMUL R21, R27, R17.reuse ;  /* 0x000000111b157220 */ /* 0x080fe40000400000 */
[-C--:B0-----:R-:W-:Y:S01]  /*0690*/  FMUL R22, R28, R17.reuse ;  /* 0x000000111c167220 */ /* 0x081fe20000400000 */
[----:B------:R-:W-:Y:S01]  /*06a0*/  FMUL R23, R29, R17 ;  /* 0x000000111d177220 */ /* 0x000fe20000400000 */
[----:B------:R-:W-:Y:S04]  /*06b0*/  STG.E.128 desc[UR4][R24.64], R8 ;  /* 0x0000000818007986 */ /* 0x000fe8000c101d04 */
[----:B------:R-:W-:Y:S01]  /*06c0*/  STG.E.128 desc[UR4][R24.64+0x800], R4 ;  /* 0x0008000418007986 */ /* 0x000fe2000c101d04 */
[----:B--2---:R-:W-:-:S04]  /*06d0*/  FADD R28, R15, R11 ;  /* 0x0000000b0f1c7221 */ /* 0x004fc80000000000 */
[----:B---3--:R-:W-:Y:S02]  /*06e0*/  FADD R17, -R19, R28 ;  /* 0x0000001c13117221 */ /* 0x008fe40000000100 */
[----:B------:R-:W0:Y:S01]  /*06f0*/  LDC.64 R28, c[0x0][0x248] ;  /* 0x00009200ff1c7b82 */ /* 0x000e220000000a00 */
[----:B------:R-:W-:Y:S01]  /*0700*/  FADD R14, R14, R10 ;  /* 0x0000000a0e0e7221 */ /* 0x000fe20000000000 */
[----:B------:R-:W-:Y:S01]  /*0710*/  FADD R13, R13, R9 ;  /* 0x000000090d0d7221 */ /* 0x000fe20000000000 */
[----:B------:R-:W-:Y:S02]  /*0720*/  FADD R12, R12, R8 ;  /* 0x000000080c0c7221 */ /* 0x000fe40000000000 */
[C---:B------:R-:W-:Y:S01]  /*0730*/  FADD R15, -R19.reuse, R14 ;  /* 0x0000000e130f7221 */ /* 0x040fe20000000100 */
[C---:B------:R-:W-:Y:S01]  /*0740*/  FADD R13, -R19.reuse, R13 ;  /* 0x0000000d130d7221 */ /* 0x040fe20000000100 */
[----:B------:R-:W-:Y:S01]  /*0750*/  FADD R19, -R19, R12 ;  /* 0x0000000c13137221 */ /* 0x000fe20000000100 */
[-C--:B------:R-:W-:Y:S01]  /*0760*/  FMUL R17, R17, R18.reuse ;  /* 0x0000001211117220 */ /* 0x080fe20000400000 */
[-C--:B------:R-:W-:Y:S01]  /*0770*/  FMUL R15, R15, R18.reuse ;  /* 0x000000120f0f7220 */ /* 0x080fe20000400000 */
[-C--:B------:R-:W-:Y:S01]  /*0780*/  FMUL R13, R13, R18.reuse ;  /* 0x000000120d0d7220 */ /* 0x080fe20000400000 */
[----:B------:R-:W-:-:S02]  /*0790*/  FMUL R12, R19, R18 ;  /* 0x00000012130c7220 */ /* 0x000fc40000400000 */
[C-C-:B----4-:R-:W-:Y:S01]  /*07a0*/  FFMA R14, R3.reuse, R15, R16.reuse ;  /* 0x0000000f030e7223 */ /* 0x150fe20000000010 */
[C-C-:B------:R-:W-:Y:S01]  /*07b0*/  FFMA R13, R3.reuse, R13, R16.reuse ;  /* 0x0000000d030d7223 */ /* 0x140fe20000000010 */
[C-C-:B------:R-:W-:Y:S01]  /*07c0*/  FFMA R12, R3.reuse, R12, R16.reuse ;  /* 0x0000000c030c7223 */ /* 0x140fe20000000010 */
[----:B------:R-:W-:Y:S01]  /*07d0*/  FFMA R15, R3, R17, R16 ;  /* 0x00000011030f7223 */ /* 0x000fe20000000010 */
[C-C-:B------:R-:W-:Y:S01]  /*07e0*/  FFMA R16, R0.reuse, R26, R2.reuse ;  /* 0x0000001a00107223 */ /* 0x140fe20000000002 */
[C-C-:B------:R-:W-:Y:S01]  /*07f0*/  FFMA R17, R0.reuse, R23, R2.reuse ;  /* 0x0000001700117223 */ /* 0x140fe20000000002 */
[C-C-:B------:R-:W-:Y:S01]  /*0800*/  FFMA R18, R0.reuse, R21, R2.reuse ;  /* 0x0000001500127223 */ /* 0x140fe20000000002 */
[----:B------:R-:W-:Y:S01]  /*0810*/  FFMA R19, R0, R22, R2 ;  /* 0x0000001600137223 */ /* 0x000fe20000000002 */
[----:B0-----:R-:W-:-:S05]  /*0820*/  IMAD.WIDE R28, R20, 0x4, R28 ;  /* 0x00000004141c7825 */ /* 0x001fca00078e021c */
[----:B------:R-:W-:Y:S04]  /*0830*/  STG.E.128 desc[UR4][R28.64], R12 ;  /* 0x0000000c1c007986 */ /* 0x000fe8000c101d04 */
[----:B------:R-:W-:Y:S01]  /*0840*/  STG.E.128 desc[UR4][R28.64+0x800], R16 ;  /* 0x000800101c007986 */ /* 0x000fe2000c101d04 */
[----:B------:R-:W-:Y:S05]  /*0850*/  EXIT ;  /* 0x000000000000794d */ /* 0x000fea0003800000 */
.L_x_0:
[----:B------:R-:W-:-:S00]  /*0860*/  BRA `(.L_x_0) ;  /* 0xfffffffc00fc7947 */ /* 0x000fc0000383ffff */
[----:B------:R-:W-:-:S00]  /*0870*/  NOP ;  /* 0x0000000000007918 */ /* 0x000fc00000000000 */
        /* <DEDUP_REMOVED lines=8> */
.L_x_1:


//--------------------- .nv.global.init           --------------------------
	.section	.nv.global.init,"aw",@progbits
.nv.global.init:
	.type		_$_str,@object
	.size		_$_str,(_$_str_$_2 - _$_str)
_$_str:
        /*0000*/ 	.byte	0x5f, 0x5f, 0x43, 0x55, 0x44, 0x41, 0x5f, 0x46, 0x54, 0x5a, 0x00
	.type		_$_str_$_2,@object
	.size		_$_str_$_2,(.L_1 - _$_str_$_2)
_$_str_$_2:
        /*000b*/ 	.byte	0x5f, 0x5f, 0x43, 0x55, 0x44, 0x41, 0x5f, 0x50, 0x52, 0x45, 0x43, 0x5f, 0x53, 0x51, 0x52, 0x54
        /*001b*/ 	.byte	0x00
.L_1:


//--------------------- .nv.constant0.triton_poi_fused__native_batch_norm_legit_no_training_add_convolution_7 --------------------------
	.section	.nv.constant0.triton_poi_fused__native_batch_norm_legit_no_training_add_convolution_7,"a",@progbits
	.sectionflags	@""
	.align	4
.nv.constant0.triton_poi_fused__native_batch_norm_legit_no_training_add_convolution_7:
	.zero		596
